	.headerflags	@"EF_CUDA_TEXMODE_UNIFIED EF_CUDA_64BIT_ADDRESS EF_CUDA_ACCELERATORS EF_CUDA_SM90 EF_CUDA_VIRTUAL_SM(EF_CUDA_SM90)"
	.elftype	@"ET_EXEC"


//--------------------- .nv.info                  --------------------------
	.section	.nv.info,"",@"SHT_CUDA_INFO"
	.align	4


	//----- nvinfo : EIATTR_REGCOUNT
	.align		4
        /*0000*/ 	.byte	0x04, 0x2f
        /*0002*/ 	.short	(.L_1 - .L_0)
	.align		4
.L_0:
        /*0004*/ 	.word	index@(triton_poi_fused_relu_sigmoid_0)
        /*0008*/ 	.word	0x0000000c


	//----- nvinfo : EIATTR_MIN_STACK_SIZE
	.align		4
.L_1:
        /*000c*/ 	.byte	0x04, 0x12
        /*000e*/ 	.short	(.L_3 - .L_2)
	.align		4
.L_2:
        /*0010*/ 	.word	index@(triton_poi_fused_relu_sigmoid_0)
        /*0014*/ 	.word	0x00000000


	//----- nvinfo : EIATTR_FRAME_SIZE
	.align		4
.L_3:
        /*0018*/ 	.byte	0x04, 0x11
        /*001a*/ 	.short	(.L_5 - .L_4)
	.align		4
.L_4:
        /*001c*/ 	.word	index@(triton_poi_fused_relu_sigmoid_0)
        /*0020*/ 	.word	0x00000000


	//----- nvinfo : EIATTR_MIN_STACK_SIZE
	.align		4
.L_5:
        /*0024*/ 	.byte	0x04, 0x12
        /*0026*/ 	.short	(.L_7 - .L_6)
	.align		4
.L_6:
        /*0028*/ 	.word	index@(triton_poi_fused_relu_sigmoid_0)
        /*002c*/ 	.word	0x00000000
.L_7:


//--------------------- .nv.info.triton_poi_fused_relu_sigmoid_0 --------------------------
	.section	.nv.info.triton_poi_fused_relu_sigmoid_0,"",@"SHT_CUDA_INFO"
	.sectionflags	@""
	.align	4


	//----- nvinfo : EIATTR_CUDA_API_VERSION
	.align		4
        /*0000*/ 	.byte	0x04, 0x37
        /*0002*/ 	.short	(.L_9 - .L_8)
.L_8:
        /*0004*/ 	.word	0x0000007c


	//----- nvinfo : EIATTR_KPARAM_INFO
	.align		4
.L_9:
        /*0008*/ 	.byte	0x04, 0x17
        /*000a*/ 	.short	(.L_11 - .L_10)
.L_10:
        /*000c*/ 	.word	0x00000000
        /*0010*/ 	.short	0x0002
        /*0012*/ 	.short	0x0010
        /*0014*/ 	.byte	0x00, 0xf0, 0x11, 0x00


	//----- nvinfo : EIATTR_KPARAM_INFO
	.align		4
.L_11:
        /*0018*/ 	.byte	0x04, 0x17
        /*001a*/ 	.short	(.L_13 - .L_12)
.L_12:
        /*001c*/ 	.word	0x00000000
        /*0020*/ 	.short	0x0001
        /*0022*/ 	.short	0x0008
        /*0024*/ 	.byte	0x00, 0xf4, 0x21, 0x00


	//----- nvinfo : EIATTR_KPARAM_INFO
	.align		4
.L_13:
        /*0028*/ 	.byte	0x04, 0x17
        /*002a*/ 	.short	(.L_15 - .L_14)
.L_14:
        /*002c*/ 	.word	0x00000000
        /*0030*/ 	.short	0x0000
        /*0032*/ 	.short	0x0000
        /*0034*/ 	.byte	0x00, 0xf4, 0x21, 0x00


	//----- nvinfo : EIATTR_SPARSE_MMA_MASK
	.align		4
.L_15:
        /*0038*/ 	.byte	0x03, 0x50
        /*003a*/ 	.short	0x0000


	//----- nvinfo : EIATTR_MAXREG_COUNT
	.align		4
        /*003c*/ 	.byte	0x03, 0x1b
        /*003e*/ 	.short	0x00ff


	//----- nvinfo : EIATTR_EXIT_INSTR_OFFSETS
	.align		4
        /*0040*/ 	.byte	0x04, 0x1c
        /*0042*/ 	.short	(.L_17 - .L_16)


	//   ....[0]....
.L_16:
        /*0044*/ 	.word	0x000002b0


	//   ....[1]....
        /*0048*/ 	.word	0x000002d0


	//----- nvinfo : EIATTR_REQNTID
	.align		4
.L_17:
        /*004c*/ 	.byte	0x04, 0x10
        /*004e*/ 	.short	(.L_19 - .L_18)
.L_18:
        /*0050*/ 	.word	0x00000080
        /*0054*/ 	.word	0x00000001
        /*0058*/ 	.word	0x00000001


	//----- nvinfo : EIATTR_CBANK_PARAM_SIZE
	.align		4
.L_19:
        /*005c*/ 	.byte	0x03, 0x19
        /*005e*/ 	.short	0x0014


	//----- nvinfo : EIATTR_PARAM_CBANK
	.align		4
        /*0060*/ 	.byte	0x04, 0x0a
        /*0062*/ 	.short	(.L_21 - .L_20)
	.align		4
.L_20:
        /*0064*/ 	.word	index@(.nv.constant0.triton_poi_fused_relu_sigmoid_0)
        /*0068*/ 	.short	0x0210
        /*006a*/ 	.short	0x0014


	//----- nvinfo : EIATTR_SW_WAR
	.align		4
.L_21:
        /*006c*/ 	.byte	0x04, 0x36
        /*006e*/ 	.short	(.L_23 - .L_22)
.L_22:
        /*0070*/ 	.word	0x00000008
.L_23:


//--------------------- .nv.callgraph             --------------------------
	.section	.nv.callgraph,"",@"SHT_CUDA_CALLGRAPH"
	.align	4
	.sectionentsize	8
	.align		4
        /*0000*/ 	.word	0x00000000
	.align		4
        /*0004*/ 	.word	0xffffffff
	.align		4
        /*0008*/ 	.word	0x00000000
	.align		4
        /*000c*/ 	.word	0xfffffffe
	.align		4
        /*0010*/ 	.word	0x00000000
	.align		4
        /*0014*/ 	.word	0xfffffffd
	.align		4
        /*0018*/ 	.word	0x00000000
	.align		4
        /*001c*/ 	.word	0xfffffffc


//--------------------- .text.triton_poi_fused_relu_sigmoid_0 --------------------------
	.section	.text.triton_poi_fused_relu_sigmoid_0,"ax",@progbits
	.align	128
        .global         triton_poi_fused_relu_sigmoid_0
        .type           triton_poi_fused_relu_sigmoid_0,@function
        .size           triton_poi_fused_relu_sigmoid_0,(.L_x_1 - triton_poi_fused_relu_sigmoid_0)
        .other          triton_poi_fused_relu_sigmoid_0,@"STO_CUDA_ENTRY STV_DEFAULT"
triton_poi_fused_relu_sigmoid_0:
.text.triton_poi_fused_relu_sigmoid_0:
[----:B------:R-:W0:Y:S02]  /*0000*/  LDC R1, c[0x0][0x28] ;  /* 0x00000a00ff017b82 */ /* 0x000e240000000800 */
[----:B------:R-:W1:Y:S01]  /*0010*/  S2R R0, SR_TID.X ;  /* 0x0000000000007919 */ /* 0x000e620000002100 */
[----:B------:R-:W2:Y:S01]  /*0020*/  LDC.64 R2, c[0x0][0x210] ;  /* 0x00008400ff027b82 */ /* 0x000ea20000000a00 */
[----:B------:R-:W-:Y:S01]  /*0030*/  CS2R R6, SRZ ;  /* 0x0000000000067805 */ /* 0x000fe2000001ff00 */
[----:B------:R-:W-:Y:S01]  /*0040*/  ULDC.64 UR4, c[0x0][0x208] ;  /* 0x0000820000047ab9 */ /* 0x000fe20000000a00 */
[----:B------:R-:W3:Y:S01]  /*0050*/  S2R R5, SR_CTAID.X ;  /* 0x0000000000057919 */ /* 0x000ee20000002500 */
[----:B-1----:R-:W-:-:S04]  /*0060*/  SHF.L.U32 R0, R0, 0x1, RZ ;  /* 0x0000000100007819 */ /* 0x002fc800000006ff */
[----:B------:R-:W-:-:S04]  /*0070*/  LOP3.LUT R0, R0, 0xfe, RZ, 0xc0, !PT ;  /* 0x000000fe00007812 */ /* 0x000fc800078ec0ff */
[----:B---3--:R-:W-:-:S04]  /*0080*/  LEA R5, R5, R0, 0x8 ;  /* 0x0000000005057211 */ /* 0x008fc800078e40ff */
[C---:B------:R-:W-:Y:S01]  /*0090*/  ISETP.GE.AND P0, PT, R5.reuse, 0x100, PT ;  /* 0x000001000500780c */ /* 0x040fe20003f06270 */
[----:B--2---:R-:W-:-:S12]  /*00a0*/  IMAD.WIDE R2, R5, 0x4, R2 ;  /* 0x0000000405027825 */ /* 0x004fd800078e0202 */
[----:B------:R-:W2:Y:S01]  /*00b0*/  @!P0 LDG.E.64 R6, desc[UR4][R2.64] ;  /* 0x0000000402068981 */ /* 0x000ea2000c1e1b00 */
[----:B------:R-:W-:Y:S01]  /*00c0*/  HFMA2.MMA R9, -RZ, RZ, 1.625, 0 ;  /* 0x3e800000ff097435 */ /* 0x000fe200000001ff */
[C---:B--2---:R-:W-:Y:S02]  /*00d0*/  FSETP.GEU.AND P1, PT, R6.reuse, RZ, PT ;  /* 0x000000ff0600720b */ /* 0x044fe40003f2e000 */
[C---:B------:R-:W-:Y:S02]  /*00e0*/  FSETP.GEU.AND P2, PT, R7.reuse, RZ, PT ;  /* 0x000000ff0700720b */ /* 0x040fe40003f4e000 */
[----:B------:R-:W-:Y:S02]  /*00f0*/  FSEL R6, R6, RZ, P1 ;  /* 0x000000ff06067208 */ /* 0x000fe40000800000 */
[----:B------:R-:W-:-:S03]  /*0100*/  FSEL R7, R7, RZ, P2 ;  /* 0x000000ff07077208 */ /* 0x000fc60001000000 */
[----:B------:R-:W-:Y:S02]  /*0110*/  FADD R6, RZ, -R6 ;  /* 0x80000006ff067221 */ /* 0x000fe40000000000 */
[----:B------:R-:W-:Y:S02]  /*0120*/  FADD R7, RZ, -R7 ;  /* 0x80000007ff077221 */ /* 0x000fe40000000000 */
[----:B------:R-:W-:Y:S02]  /*0130*/  FMUL R6, R6, 1.4426950216293334961 ;  /* 0x3fb8aa3b06067820 */ /* 0x000fe40000400000 */
[----:B------:R-:W-:-:S03]  /*0140*/  FMUL R7, R7, 1.4426950216293334961 ;  /* 0x3fb8aa3b07077820 */ /* 0x000fc60000400000 */
[----:B------:R-:W-:Y:S02]  /*0150*/  FSETP.GEU.AND P1, PT, R6, -126, PT ;  /* 0xc2fc00000600780b */ /* 0x000fe40003f2e000 */
[----:B------:R-:W-:-:S11]  /*0160*/  FSETP.GEU.AND P2, PT, R7, -126, PT ;  /* 0xc2fc00000700780b */ /* 0x000fd60003f4e000 */
[----:B------:R-:W-:Y:S02]  /*0170*/  @!P1 FMUL R6, R6, 0.5 ;  /* 0x3f00000006069820 */ /* 0x000fe40000400000 */
[----:B------:R-:W-:Y:S02]  /*0180*/  @!P2 FMUL R7, R7, 0.5 ;  /* 0x3f0000000707a820 */ /* 0x000fe40000400000 */
[----:B------:R-:W1:Y:S08]  /*0190*/  MUFU.EX2 R0, R6 ;  /* 0x0000000600007308 */ /* 0x000e700000000800 */
[----:B------:R-:W2:Y:S01]  /*01a0*/  MUFU.EX2 R2, R7 ;  /* 0x0000000700027308 */ /* 0x000ea20000000800 */
[----:B-1----:R-:W-:-:S04]  /*01b0*/  @!P1 FMUL R0, R0, R0 ;  /* 0x0000000000009220 */ /* 0x002fc80000400000 */
[----:B------:R-:W-:Y:S01]  /*01c0*/  FADD R0, R0, 1 ;  /* 0x3f80000000007421 */ /* 0x000fe20000000000 */
[----:B--2---:R-:W-:-:S04]  /*01d0*/  @!P2 FMUL R2, R2, R2 ;  /* 0x000000020202a220 */ /* 0x004fc80000400000 */
[----:B------:R-:W-:Y:S01]  /*01e0*/  FSETP.GT.AND P1, PT, R0, 8.50705917302346158658e+37, PT ;  /* 0x7e8000000000780b */ /* 0x000fe20003f24000 */
[----:B------:R-:W-:-:S03]  /*01f0*/  FADD R4, R2, 1 ;  /* 0x3f80000002047421 */ /* 0x000fc60000000000 */
[----:B------:R-:W-:Y:S01]  /*0200*/  FSEL R7, R9, 1, P1 ;  /* 0x3f80000009077808 */ /* 0x000fe20000800000 */
[----:B------:R-:W1:Y:S01]  /*0210*/  LDC.64 R2, c[0x0][0x218] ;  /* 0x00008600ff027b82 */ /* 0x000e620000000a00 */
[----:B------:R-:W-:-:S04]  /*0220*/  FSETP.GT.AND P2, PT, R4, 8.50705917302346158658e+37, PT ;  /* 0x7e8000000400780b */ /* 0x000fc80003f44000 */
[----:B------:R-:W-:-:S03]  /*0230*/  FSEL R9, R9, 1, P2 ;  /* 0x3f80000009097808 */ /* 0x000fc60001000000 */
[----:B------:R-:W-:-:S06]  /*0240*/  @P1 FMUL R0, R0, 0.25 ;  /* 0x3e80000000001820 */ /* 0x000fcc0000400000 */
[----:B------:R-:W2:Y:S01]  /*0250*/  MUFU.RCP R0, R0 ;  /* 0x0000000000007308 */ /* 0x000ea20000001000 */
[----:B------:R-:W-:-:S07]  /*0260*/  @P2 FMUL R4, R4, 0.25 ;  /* 0x3e80000004042820 */ /* 0x000fce0000400000 */
[----:B------:R-:W3:Y:S01]  /*0270*/  MUFU.RCP R4, R4 ;  /* 0x0000000400047308 */ /* 0x000ee20000001000 */
[----:B-1----:R-:W-:-:S04]  /*0280*/  IMAD.WIDE R2, R5, 0x4, R2 ;  /* 0x0000000405027825 */ /* 0x002fc800078e0202 */
[----:B--2---:R-:W-:Y:S01]  /*0290*/  FMUL R8, R0, R7 ;  /* 0x0000000700087220 */ /* 0x004fe20000400000 */
[----:B---3--:R-:W-:Y:S01]  /*02a0*/  FMUL R9, R4, R9 ;  /* 0x0000000904097220 */ /* 0x008fe20000400000 */
[----:B------:R-:W-:Y:S06]  /*02b0*/  @P0 EXIT ;  /* 0x000000000000094d */ /* 0x000fec0003800000 */
[----:B------:R-:W-:Y:S01]  /*02c0*/  STG.E.64 desc[UR4][R2.64], R8 ;  /* 0x0000000802007986 */ /* 0x000fe2000c101b04 */
[----:B------:R-:W-:Y:S05]  /*02d0*/  EXIT ;  /* 0x000000000000794d */ /* 0x000fea0003800000 */
.L_x_0:
[----:B------:R-:W-:-:S00]  /*02e0*/  BRA `(.L_x_0) ;  /* 0xfffffffc00fc7947 */ /* 0x000fc0000383ffff */
[----:B------:R-:W-:-:S00]  /*02f0*/  NOP ;  /* 0x0000000000007918 */ /* 0x000fc00000000000 */
        /* <DEDUP_REMOVED lines=8> */
.L_x_1:


//--------------------- .nv.constant0.triton_poi_fused_relu_sigmoid_0 --------------------------
	.section	.nv.constant0.triton_poi_fused_relu_sigmoid_0,"a",@progbits
	.sectionflags	@""
	.align	4
.nv.constant0.triton_poi_fused_relu_sigmoid_0:
	.zero		548
